//
// Generated by NVIDIA NVVM Compiler
//
// Compiler Build ID: CL-36424714
// Cuda compilation tools, release 13.0, V13.0.88
// Based on NVVM 20.0.0
//

.version 9.0
.target sm_100
.address_size 64

	// .globl	_Z27convolution_3D_const_kernelPKfPfiiii
.const .align 4 .b8 d_F_const[2916];

.visible .entry _Z27convolution_3D_const_kernelPKfPfiiii(
	.param .u64 .ptr .align 1 _Z27convolution_3D_const_kernelPKfPfiiii_param_0,
	.param .u64 .ptr .align 1 _Z27convolution_3D_const_kernelPKfPfiiii_param_1,
	.param .u32 _Z27convolution_3D_const_kernelPKfPfiiii_param_2,
	.param .u32 _Z27convolution_3D_const_kernelPKfPfiiii_param_3,
	.param .u32 _Z27convolution_3D_const_kernelPKfPfiiii_param_4,
	.param .u32 _Z27convolution_3D_const_kernelPKfPfiiii_param_5
)
{
	.reg .pred 	%p<109>;
	.reg .b32 	%r<82>;
	.reg .b32 	%f<92>;
	.reg .b64 	%rd<61>;

	ld.param.u64 	%rd7, [_Z27convolution_3D_const_kernelPKfPfiiii_param_0];
	ld.param.u32 	%r29, [_Z27convolution_3D_const_kernelPKfPfiiii_param_2];
	ld.param.u32 	%r30, [_Z27convolution_3D_const_kernelPKfPfiiii_param_3];
	ld.param.u32 	%r33, [_Z27convolution_3D_const_kernelPKfPfiiii_param_4];
	ld.param.u32 	%r32, [_Z27convolution_3D_const_kernelPKfPfiiii_param_5];
	cvta.to.global.u64 	%rd1, %rd7;
	mov.u32 	%r34, %ctaid.x;
	mov.u32 	%r35, %ntid.x;
	mov.u32 	%r36, %tid.x;
	mad.lo.s32 	%r1, %r34, %r35, %r36;
	mov.u32 	%r37, %ctaid.y;
	mov.u32 	%r38, %ntid.y;
	mov.u32 	%r39, %tid.y;
	mad.lo.s32 	%r40, %r37, %r38, %r39;
	mov.u32 	%r41, %ctaid.z;
	mov.u32 	%r42, %ntid.z;
	mov.u32 	%r43, %tid.z;
	mad.lo.s32 	%r3, %r41, %r42, %r43;
	setp.ge.s32 	%p3, %r1, %r30;
	setp.ge.s32 	%p4, %r40, %r33;
	or.pred  	%p5, %p3, %p4;
	setp.ge.s32 	%p6, %r3, %r32;
	or.pred  	%p7, %p5, %p6;
	@%p7 bra 	$L__BB0_44;
	shl.b32 	%r4, %r29, 1;
	or.b32  	%r5, %r4, 1;
	setp.lt.s32 	%p8, %r29, 0;
	mov.f32 	%f73, 0f00000000;
	@%p8 bra 	$L__BB0_43;
	sub.s32 	%r6, %r3, %r29;
	sub.s32 	%r7, %r40, %r29;
	sub.s32 	%r8, %r1, %r29;
	max.s32 	%r9, %r4, 0;
	add.s32 	%r45, %r9, 1;
	and.b32  	%r10, %r45, 2147483640;
	mov.f32 	%f73, 0f00000000;
	mov.b32 	%r76, 0;
	mov.u64 	%rd53, d_F_const;
$L__BB0_3:
	add.s32 	%r47, %r76, %r6;
	setp.gt.s32 	%p9, %r47, -1;
	setp.lt.s32 	%p10, %r47, %r32;
	and.pred  	%p1, %p9, %p10;
	mul.lo.s32 	%r12, %r47, %r33;
	mov.b32 	%r77, 0;
$L__BB0_4:
	setp.lt.s32 	%p11, %r4, 7;
	add.s32 	%r49, %r77, %r7;
	setp.gt.s32 	%p12, %r49, -1;
	setp.lt.s32 	%p13, %r49, %r33;
	and.pred  	%p2, %p12, %p13;
	add.s32 	%r50, %r49, %r12;
	mul.lo.s32 	%r14, %r50, %r30;
	mad.lo.s32 	%r51, %r76, %r5, %r77;
	mul.lo.s32 	%r15, %r51, %r5;
	mov.b32 	%r80, 0;
	@%p11 bra 	$L__BB0_23;
	mov.b32 	%r78, 0;
	cvt.u64.u32 	%rd13, %r15;
	cvt.s64.s32 	%rd18, %r14;
$L__BB0_6:
	.pragma "nounroll";
	add.s32 	%r17, %r78, %r8;
	setp.gt.s32 	%p14, %r17, -1;
	setp.lt.s32 	%p15, %r17, %r30;
	and.pred  	%p16, %p14, %p15;
	and.pred  	%p17, %p16, %p2;
	and.pred  	%p18, %p17, %p1;
	not.pred 	%p19, %p18;
	@%p19 bra 	$L__BB0_8;
	add.s32 	%r53, %r17, %r14;
	add.s32 	%r54, %r78, %r15;
	mul.wide.u32 	%rd8, %r54, 4;
	add.s64 	%rd10, %rd53, %rd8;
	ld.const.f32 	%f40, [%rd10];
	mul.wide.s32 	%rd11, %r53, 4;
	add.s64 	%rd12, %rd1, %rd11;
	ld.global.nc.f32 	%f41, [%rd12];
	fma.rn.f32 	%f73, %f40, %f41, %f73;
$L__BB0_8:
	add.s32 	%r55, %r17, 1;
	setp.gt.s32 	%p20, %r55, -1;
	setp.lt.s32 	%p21, %r55, %r30;
	and.pred  	%p22, %p20, %p21;
	and.pred  	%p23, %p22, %p2;
	and.pred  	%p24, %p23, %p1;
	cvt.u64.u32 	%rd14, %r78;
	add.s64 	%rd15, %rd14, %rd13;
	shl.b64 	%rd16, %rd15, 2;
	add.s64 	%rd2, %rd53, %rd16;
	cvt.s64.s32 	%rd19, %r17;
	add.s64 	%rd20, %rd19, %rd18;
	shl.b64 	%rd21, %rd20, 2;
	add.s64 	%rd3, %rd1, %rd21;
	not.pred 	%p25, %p24;
	@%p25 bra 	$L__BB0_10;
	ld.const.f32 	%f42, [%rd2+4];
	ld.global.nc.f32 	%f43, [%rd3+4];
	fma.rn.f32 	%f73, %f42, %f43, %f73;
$L__BB0_10:
	add.s32 	%r56, %r17, 2;
	setp.gt.s32 	%p26, %r56, -1;
	setp.lt.s32 	%p27, %r56, %r30;
	and.pred  	%p28, %p26, %p27;
	and.pred  	%p29, %p28, %p2;
	and.pred  	%p30, %p29, %p1;
	not.pred 	%p31, %p30;
	@%p31 bra 	$L__BB0_12;
	ld.const.f32 	%f44, [%rd2+8];
	ld.global.nc.f32 	%f45, [%rd3+8];
	fma.rn.f32 	%f73, %f44, %f45, %f73;
$L__BB0_12:
	add.s32 	%r57, %r17, 3;
	setp.gt.s32 	%p32, %r57, -1;
	setp.lt.s32 	%p33, %r57, %r30;
	and.pred  	%p34, %p32, %p33;
	and.pred  	%p35, %p34, %p2;
	and.pred  	%p36, %p35, %p1;
	not.pred 	%p37, %p36;
	@%p37 bra 	$L__BB0_14;
	ld.const.f32 	%f46, [%rd2+12];
	ld.global.nc.f32 	%f47, [%rd3+12];
	fma.rn.f32 	%f73, %f46, %f47, %f73;
$L__BB0_14:
	add.s32 	%r58, %r17, 4;
	setp.gt.s32 	%p38, %r58, -1;
	setp.lt.s32 	%p39, %r58, %r30;
	and.pred  	%p40, %p38, %p39;
	and.pred  	%p41, %p40, %p2;
	and.pred  	%p42, %p41, %p1;
	not.pred 	%p43, %p42;
	@%p43 bra 	$L__BB0_16;
	ld.const.f32 	%f48, [%rd2+16];
	ld.global.nc.f32 	%f49, [%rd3+16];
	fma.rn.f32 	%f73, %f48, %f49, %f73;
$L__BB0_16:
	add.s32 	%r59, %r17, 5;
	setp.gt.s32 	%p44, %r59, -1;
	setp.lt.s32 	%p45, %r59, %r30;
	and.pred  	%p46, %p44, %p45;
	and.pred  	%p47, %p46, %p2;
	and.pred  	%p48, %p47, %p1;
	not.pred 	%p49, %p48;
	@%p49 bra 	$L__BB0_18;
	ld.const.f32 	%f50, [%rd2+20];
	ld.global.nc.f32 	%f51, [%rd3+20];
	fma.rn.f32 	%f73, %f50, %f51, %f73;
$L__BB0_18:
	add.s32 	%r60, %r17, 6;
	setp.gt.s32 	%p50, %r60, -1;
	setp.lt.s32 	%p51, %r60, %r30;
	and.pred  	%p52, %p50, %p51;
	and.pred  	%p53, %p52, %p2;
	and.pred  	%p54, %p53, %p1;
	not.pred 	%p55, %p54;
	@%p55 bra 	$L__BB0_20;
	ld.const.f32 	%f52, [%rd2+24];
	ld.global.nc.f32 	%f53, [%rd3+24];
	fma.rn.f32 	%f73, %f52, %f53, %f73;
$L__BB0_20:
	add.s32 	%r61, %r17, 7;
	setp.gt.s32 	%p56, %r61, -1;
	setp.lt.s32 	%p57, %r61, %r30;
	and.pred  	%p58, %p56, %p57;
	and.pred  	%p59, %p58, %p2;
	and.pred  	%p60, %p59, %p1;
	not.pred 	%p61, %p60;
	@%p61 bra 	$L__BB0_22;
	ld.const.f32 	%f54, [%rd2+28];
	ld.global.nc.f32 	%f55, [%rd3+28];
	fma.rn.f32 	%f73, %f54, %f55, %f73;
$L__BB0_22:
	add.s32 	%r78, %r78, 8;
	setp.ne.s32 	%p62, %r78, %r10;
	mov.u32 	%r80, %r10;
	@%p62 bra 	$L__BB0_6;
$L__BB0_23:
	and.b32  	%r62, %r9, 6;
	setp.lt.u32 	%p63, %r62, 3;
	@%p63 bra 	$L__BB0_33;
	add.s32 	%r20, %r80, %r8;
	setp.gt.s32 	%p64, %r20, -1;
	setp.lt.s32 	%p65, %r20, %r30;
	and.pred  	%p66, %p64, %p65;
	and.pred  	%p67, %p66, %p2;
	and.pred  	%p68, %p67, %p1;
	not.pred 	%p69, %p68;
	@%p69 bra 	$L__BB0_26;
	add.s32 	%r63, %r20, %r14;
	add.s32 	%r64, %r80, %r15;
	mul.wide.s32 	%rd22, %r64, 4;
	add.s64 	%rd24, %rd53, %rd22;
	ld.const.f32 	%f56, [%rd24];
	mul.wide.s32 	%rd25, %r63, 4;
	add.s64 	%rd26, %rd1, %rd25;
	ld.global.nc.f32 	%f57, [%rd26];
	fma.rn.f32 	%f73, %f56, %f57, %f73;
$L__BB0_26:
	add.s32 	%r65, %r20, 1;
	setp.gt.s32 	%p70, %r65, -1;
	setp.lt.s32 	%p71, %r65, %r30;
	and.pred  	%p72, %p70, %p71;
	and.pred  	%p73, %p72, %p2;
	and.pred  	%p74, %p73, %p1;
	cvt.s64.s32 	%rd27, %r15;
	cvt.u64.u32 	%rd28, %r80;
	add.s64 	%rd29, %rd28, %rd27;
	shl.b64 	%rd30, %rd29, 2;
	add.s64 	%rd4, %rd53, %rd30;
	cvt.s64.s32 	%rd32, %r14;
	cvt.s64.s32 	%rd33, %r20;
	add.s64 	%rd34, %rd33, %rd32;
	shl.b64 	%rd35, %rd34, 2;
	add.s64 	%rd5, %rd1, %rd35;
	not.pred 	%p75, %p74;
	@%p75 bra 	$L__BB0_28;
	ld.const.f32 	%f58, [%rd4+4];
	ld.global.nc.f32 	%f59, [%rd5+4];
	fma.rn.f32 	%f73, %f58, %f59, %f73;
$L__BB0_28:
	add.s32 	%r66, %r20, 2;
	setp.gt.s32 	%p76, %r66, -1;
	setp.lt.s32 	%p77, %r66, %r30;
	and.pred  	%p78, %p76, %p77;
	and.pred  	%p79, %p78, %p2;
	and.pred  	%p80, %p79, %p1;
	not.pred 	%p81, %p80;
	@%p81 bra 	$L__BB0_30;
	ld.const.f32 	%f60, [%rd4+8];
	ld.global.nc.f32 	%f61, [%rd5+8];
	fma.rn.f32 	%f73, %f60, %f61, %f73;
$L__BB0_30:
	add.s32 	%r67, %r20, 3;
	setp.gt.s32 	%p82, %r67, -1;
	setp.lt.s32 	%p83, %r67, %r30;
	and.pred  	%p84, %p82, %p83;
	and.pred  	%p85, %p84, %p2;
	and.pred  	%p86, %p85, %p1;
	not.pred 	%p87, %p86;
	@%p87 bra 	$L__BB0_32;
	ld.const.f32 	%f62, [%rd4+12];
	ld.global.nc.f32 	%f63, [%rd5+12];
	fma.rn.f32 	%f73, %f62, %f63, %f73;
$L__BB0_32:
	add.s32 	%r80, %r80, 4;
$L__BB0_33:
	and.b32  	%r68, %r9, 2;
	setp.eq.s32 	%p88, %r68, 0;
	@%p88 bra 	$L__BB0_39;
	add.s32 	%r23, %r80, %r8;
	setp.gt.s32 	%p89, %r23, -1;
	setp.lt.s32 	%p90, %r23, %r30;
	and.pred  	%p91, %p89, %p90;
	and.pred  	%p92, %p91, %p2;
	and.pred  	%p93, %p92, %p1;
	not.pred 	%p94, %p93;
	@%p94 bra 	$L__BB0_36;
	add.s32 	%r69, %r23, %r14;
	add.s32 	%r70, %r80, %r15;
	mul.wide.s32 	%rd36, %r70, 4;
	add.s64 	%rd38, %rd53, %rd36;
	ld.const.f32 	%f64, [%rd38];
	mul.wide.s32 	%rd39, %r69, 4;
	add.s64 	%rd40, %rd1, %rd39;
	ld.global.nc.f32 	%f65, [%rd40];
	fma.rn.f32 	%f73, %f64, %f65, %f73;
$L__BB0_36:
	add.s32 	%r71, %r23, 1;
	setp.gt.s32 	%p95, %r71, -1;
	setp.lt.s32 	%p96, %r71, %r30;
	and.pred  	%p97, %p95, %p96;
	and.pred  	%p98, %p97, %p2;
	and.pred  	%p99, %p98, %p1;
	not.pred 	%p100, %p99;
	@%p100 bra 	$L__BB0_38;
	cvt.s64.s32 	%rd41, %r15;
	cvt.s64.s32 	%rd42, %r80;
	add.s64 	%rd43, %rd42, %rd41;
	shl.b64 	%rd44, %rd43, 2;
	add.s64 	%rd46, %rd53, %rd44;
	ld.const.f32 	%f66, [%rd46+4];
	cvt.s64.s32 	%rd47, %r14;
	cvt.s64.s32 	%rd48, %r23;
	add.s64 	%rd49, %rd48, %rd47;
	shl.b64 	%rd50, %rd49, 2;
	add.s64 	%rd51, %rd1, %rd50;
	ld.global.nc.f32 	%f67, [%rd51+4];
	fma.rn.f32 	%f73, %f66, %f67, %f73;
$L__BB0_38:
	add.s32 	%r80, %r80, 2;
$L__BB0_39:
	add.s32 	%r26, %r80, %r8;
	setp.gt.s32 	%p101, %r26, -1;
	setp.lt.s32 	%p102, %r26, %r30;
	and.pred  	%p103, %p101, %p102;
	and.pred  	%p104, %p103, %p2;
	and.pred  	%p105, %p104, %p1;
	not.pred 	%p106, %p105;
	@%p106 bra 	$L__BB0_41;
	add.s32 	%r72, %r26, %r14;
	add.s32 	%r73, %r80, %r15;
	mul.wide.s32 	%rd52, %r73, 4;
	add.s64 	%rd54, %rd53, %rd52;
	ld.const.f32 	%f68, [%rd54];
	mul.wide.s32 	%rd55, %r72, 4;
	add.s64 	%rd56, %rd1, %rd55;
	ld.global.nc.f32 	%f69, [%rd56];
	fma.rn.f32 	%f73, %f68, %f69, %f73;
$L__BB0_41:
	add.s32 	%r27, %r77, 1;
	setp.ne.s32 	%p107, %r77, %r9;
	mov.u32 	%r77, %r27;
	@%p107 bra 	$L__BB0_4;
	add.s32 	%r28, %r76, 1;
	setp.ne.s32 	%p108, %r76, %r9;
	mov.u32 	%r76, %r28;
	@%p108 bra 	$L__BB0_3;
$L__BB0_43:
	ld.param.u64 	%rd60, [_Z27convolution_3D_const_kernelPKfPfiiii_param_1];
	mad.lo.s32 	%r74, %r33, %r3, %r40;
	mad.lo.s32 	%r75, %r74, %r30, %r1;
	cvta.to.global.u64 	%rd57, %rd60;
	mul.wide.s32 	%rd58, %r75, 4;
	add.s64 	%rd59, %rd57, %rd58;
	st.global.f32 	[%rd59], %f73;
$L__BB0_44:
	ret;

}


// ===== COMPILED SASS (sm_100) =====

	.target	sm_100

	.elftype	@"ET_EXEC"


//--------------------- .note.nv.tkinfo           --------------------------
	.section	.note.nv.tkinfo,"",@"SHT_NOTE"
	.sectionflags	@"SHF_NOTE_NV_TKINFO"
	.tkinfo
        /*0018*/ 	.word	0x00000002
        /*0030*/ 	.string	""
        /*0030*/ 	.string	"ptxas"
        /*0030*/ 	.string	"Cuda compilation tools, release 13.0, V13.0.88"
        /*0030*/ 	.string	"Build cuda_13.0.r13.0/compiler.36424714_0"
        /*0030*/ 	.string	"-arch sm_100 -m 64 "



//--------------------- .note.nv.cuinfo           --------------------------
	.section	.note.nv.cuinfo,"",@"SHT_NOTE"
	.sectionflags	@"SHF_NOTE_NV_CUINFO"
        /*0018*/ 	.short	0x0002
        /*001a*/ 	.short	0x0064
        /*001c*/ 	.short	0x0082
	.zero		2


//--------------------- .nv.info                  --------------------------
	.section	.nv.info,"",@"SHT_CUDA_INFO"
	.align	4


	//----- nvinfo : EIATTR_REGCOUNT
	.align		4
        /*0000*/ 	.byte	0x04, 0x2f
        /*0002*/ 	.short	(.L_2 - .L_1)
	.align		4
.L_1:
        /*0004*/ 	.word	index@(_Z27convolution_3D_const_kernelPKfPfiiii)
        /*0008*/ 	.word	0x0000001a


	//----- nvinfo : EIATTR_FRAME_SIZE
	.align		4
.L_2:
        /*000c*/ 	.byte	0x04, 0x11
        /*000e*/ 	.short	(.L_4 - .L_3)
	.align		4
.L_3:
        /*0010*/ 	.word	index@(_Z27convolution_3D_const_kernelPKfPfiiii)
        /*0014*/ 	.word	0x00000000


	//----- nvinfo : EIATTR_MIN_STACK_SIZE
	.align		4
.L_4:
        /*0018*/ 	.byte	0x04, 0x12
        /*001a*/ 	.short	(.L_6 - .L_5)
	.align		4
.L_5:
        /*001c*/ 	.word	index@(_Z27convolution_3D_const_kernelPKfPfiiii)
        /*0020*/ 	.word	0x00000000
.L_6:


//--------------------- .nv.compat                --------------------------
	.section	.nv.compat,"",@"SHT_CUDA_COMPAT_INFO"
	.align	4
        /*0000*/ 	.byte	0x02, 0x09, 0x00, 0x00, 0x02, 0x02, 0x01, 0x00, 0x02, 0x05, 0x05, 0x00, 0x03, 0x07, 0x01, 0x01
        /*0010*/ 	.byte	0x02, 0x03, 0x00, 0x00, 0x02, 0x06, 0x01, 0x00, 0x04, 0x0b, 0x08, 0x00, 0x09, 0x00, 0x00, 0x00
        /*0020*/ 	.byte	0x00, 0x00, 0x00, 0x00


//--------------------- .nv.info._Z27convolution_3D_const_kernelPKfPfiiii --------------------------
	.section	.nv.info._Z27convolution_3D_const_kernelPKfPfiiii,"",@"SHT_CUDA_INFO"
	.sectionflags	@""
	.align	4


	//----- nvinfo : EIATTR_CUDA_API_VERSION
	.align		4
        /*0000*/ 	.byte	0x04, 0x37
        /*0002*/ 	.short	(.L_8 - .L_7)
.L_7:
        /*0004*/ 	.word	0x00000082


	//----- nvinfo : EIATTR_KPARAM_INFO
	.align		4
.L_8:
        /*0008*/ 	.byte	0x04, 0x17
        /*000a*/ 	.short	(.L_10 - .L_9)
.L_9:
        /*000c*/ 	.word	0x00000000
        /*0010*/ 	.short	0x0005
        /*0012*/ 	.short	0x001c
        /*0014*/ 	.byte	0x00, 0xf0, 0x11, 0x00


	//----- nvinfo : EIATTR_KPARAM_INFO
	.align		4
.L_10:
        /*0018*/ 	.byte	0x04, 0x17
        /*001a*/ 	.short	(.L_12 - .L_11)
.L_11:
        /*001c*/ 	.word	0x00000000
        /*0020*/ 	.short	0x0004
        /*0022*/ 	.short	0x0018
        /*0024*/ 	.byte	0x00, 0xf0, 0x11, 0x00


	//----- nvinfo : EIATTR_KPARAM_INFO
	.align		4
.L_12:
        /*0028*/ 	.byte	0x04, 0x17
        /*002a*/ 	.short	(.L_14 - .L_13)
.L_13:
        /*002c*/ 	.word	0x00000000
        /*0030*/ 	.short	0x0003
        /*0032*/ 	.short	0x0014
        /*0034*/ 	.byte	0x00, 0xf0, 0x11, 0x00


	//----- nvinfo : EIATTR_KPARAM_INFO
	.align		4
.L_14:
        /*0038*/ 	.byte	0x04, 0x17
        /*003a*/ 	.short	(.L_16 - .L_15)
.L_15:
        /*003c*/ 	.word	0x00000000
        /*0040*/ 	.short	0x0002
        /*0042*/ 	.short	0x0010
        /*0044*/ 	.byte	0x00, 0xf0, 0x11, 0x00


	//----- nvinfo : EIATTR_KPARAM_INFO
	.align		4
.L_16:
        /*0048*/ 	.byte	0x04, 0x17
        /*004a*/ 	.short	(.L_18 - .L_17)
.L_17:
        /*004c*/ 	.word	0x00000000
        /*0050*/ 	.short	0x0001
        /*0052*/ 	.short	0x0008
        /*0054*/ 	.byte	0x00, 0xf5, 0x21, 0x00


	//----- nvinfo : EIATTR_KPARAM_INFO
	.align		4
.L_18:
        /*0058*/ 	.byte	0x04, 0x17
        /*005a*/ 	.short	(.L_20 - .L_19)
.L_19:
        /*005c*/ 	.word	0x00000000
        /*0060*/ 	.short	0x0000
        /*0062*/ 	.short	0x0000
        /*0064*/ 	.byte	0x00, 0xf5, 0x21, 0x00


	//----- nvinfo : EIATTR_SPARSE_MMA_MASK
	.align		4
.L_20:
        /*0068*/ 	.byte	0x03, 0x50
        /*006a*/ 	.short	0x0000


	//----- nvinfo : EIATTR_MAXREG_COUNT
	.align		4
        /*006c*/ 	.byte	0x03, 0x1b
        /*006e*/ 	.short	0x00ff


	//----- nvinfo : EIATTR_MERCURY_ISA_VERSION
	.align		4
        /*0070*/ 	.byte	0x03, 0x5f
        /*0072*/ 	.short	0x0101


	//----- nvinfo : EIATTR_VRC_CTA_INIT_COUNT
	.align		4
        /*0074*/ 	.byte	0x02, 0x4a
	.zero		1
	.zero		1


	//----- nvinfo : EIATTR_EXIT_INSTR_OFFSETS
	.align		4
        /*0078*/ 	.byte	0x04, 0x1c
        /*007a*/ 	.short	(.L_22 - .L_21)


	//   ....[0]....
.L_21:
        /*007c*/ 	.word	0x00000120


	//   ....[1]....
        /*0080*/ 	.word	0x00000e60


	//----- nvinfo : EIATTR_CRS_STACK_SIZE
	.align		4
.L_22:
        /*0084*/ 	.byte	0x04, 0x1e
        /*0086*/ 	.short	(.L_24 - .L_23)
.L_23:
        /*0088*/ 	.word	0x00000000


	//----- nvinfo : EIATTR_CBANK_PARAM_SIZE
	.align		4
.L_24:
        /*008c*/ 	.byte	0x03, 0x19
        /*008e*/ 	.short	0x0020


	//----- nvinfo : EIATTR_PARAM_CBANK
	.align		4
        /*0090*/ 	.byte	0x04, 0x0a
        /*0092*/ 	.short	(.L_26 - .L_25)
	.align		4
.L_25:
        /*0094*/ 	.word	index@(.nv.constant0._Z27convolution_3D_const_kernelPKfPfiiii)
        /*0098*/ 	.short	0x0380
        /*009a*/ 	.short	0x0020


	//----- nvinfo : EIATTR_SW_WAR
	.align		4
.L_26:
        /*009c*/ 	.byte	0x04, 0x36
        /*009e*/ 	.short	(.L_28 - .L_27)
.L_27:
        /*00a0*/ 	.word	0x00000008
.L_28:


//--------------------- .nv.callgraph             --------------------------
	.section	.nv.callgraph,"",@"SHT_CUDA_CALLGRAPH"
	.align	4
	.sectionentsize	8
	.align		4
        /*0000*/ 	.word	0x00000000
	.align		4
        /*0004*/ 	.word	0xffffffff
	.align		4
        /*0008*/ 	.word	0x00000000
	.align		4
        /*000c*/ 	.word	0xfffffffe
	.align		4
        /*0010*/ 	.word	0x00000000
	.align		4
        /*0014*/ 	.word	0xfffffffd
	.align		4
        /*0018*/ 	.word	0x00000000
	.align		4
        /*001c*/ 	.word	0xfffffffc


//--------------------- .nv.constant3             --------------------------
	.section	.nv.constant3,"a",@progbits
	.align	4
.nv.constant3:
	.type		d_F_const,@object
	.size		d_F_const,(.L_0 - d_F_const)
d_F_const:
	.zero		2916
.L_0:


//--------------------- .text._Z27convolution_3D_const_kernelPKfPfiiii --------------------------
	.section	.text._Z27convolution_3D_const_kernelPKfPfiiii,"ax",@progbits
	.align	128
        .global         _Z27convolution_3D_const_kernelPKfPfiiii
        .type           _Z27convolution_3D_const_kernelPKfPfiiii,@function
        .size           _Z27convolution_3D_const_kernelPKfPfiiii,(.L_x_10 - _Z27convolution_3D_const_kernelPKfPfiiii)
        .other          _Z27convolution_3D_const_kernelPKfPfiiii,@"STO_CUDA_ENTRY STV_DEFAULT"
_Z27convolution_3D_const_kernelPKfPfiiii:
.text._Z27convolution_3D_const_kernelPKfPfiiii:
[----:B------:R-:W-:Y:S01]  /*0000*/  LDC R1, c[0x0][0x37c] ;  /* 0x0000df00ff017b82 */ /* 0x000fe20000000800 */
[----:B------:R-:W0:Y:S07]  /*0010*/  S2R R5, SR_TID.Y ;  /* 0x0000000000057919 */ /* 0x000e2e0000002200 */
[----:B------:R-:W1:Y:S01]  /*0020*/  LDC R4, c[0x0][0x360] ;  /* 0x0000d800ff047b82 */ /* 0x000e620000000800 */
[----:B------:R-:W2:Y:S01]  /*0030*/  LDCU.64 UR10, c[0x0][0x398] ;  /* 0x00007300ff0a77ac */ /* 0x000ea20008000a00 */
[----:B------:R-:W1:Y:S01]  /*0040*/  S2R R3, SR_TID.X ;  /* 0x0000000000037919 */ /* 0x000e620000002100 */
[----:B------:R-:W3:Y:S01]  /*0050*/  LDCU UR9, c[0x0][0x394] ;  /* 0x00007280ff0977ac */ /* 0x000ee20008000800 */
[----:B------:R-:W4:Y:S04]  /*0060*/  S2R R7, SR_TID.Z ;  /* 0x0000000000077919 */ /* 0x000f280000002300 */
[----:B------:R-:W0:Y:S08]  /*0070*/  S2UR UR5, SR_CTAID.Y ;  /* 0x00000000000579c3 */ /* 0x000e300000002600 */
[----:B------:R-:W0:Y:S08]  /*0080*/  LDC R0, c[0x0][0x364] ;  /* 0x0000d900ff007b82 */ /* 0x000e300000000800 */
[----:B------:R-:W1:Y:S08]  /*0090*/  S2UR UR4, SR_CTAID.X ;  /* 0x00000000000479c3 */ /* 0x000e700000002500 */
[----:B------:R-:W4:Y:S08]  /*00a0*/  S2UR UR6, SR_CTAID.Z ;  /* 0x00000000000679c3 */ /* 0x000f300000002700 */
[----:B------:R-:W4:Y:S01]  /*00b0*/  LDC R2, c[0x0][0x368] ;  /* 0x0000da00ff027b82 */ /* 0x000f220000000800 */
[----:B0-----:R-:W-:-:S05]  /*00c0*/  IMAD R0, R0, UR5, R5 ;  /* 0x0000000500007c24 */ /* 0x001fca000f8e0205 */
[----:B--2---:R-:W-:Y:S01]  /*00d0*/  ISETP.GE.AND P0, PT, R0, UR10, PT ;  /* 0x0000000a00007c0c */ /* 0x004fe2000bf06270 */
[----:B-1----:R-:W-:-:S05]  /*00e0*/  IMAD R4, R4, UR4, R3 ;  /* 0x0000000404047c24 */ /* 0x002fca000f8e0203 */
[----:B---3--:R-:W-:Y:S01]  /*00f0*/  ISETP.GE.OR P0, PT, R4, UR9, P0 ;  /* 0x0000000904007c0c */ /* 0x008fe20008706670 */
[----:B----4-:R-:W-:-:S05]  /*0100*/  IMAD R5, R2, UR6, R7 ;  /* 0x0000000602057c24 */ /* 0x010fca000f8e0207 */
[----:B------:R-:W-:-:S13]  /*0110*/  ISETP.GE.OR P0, PT, R5, UR11, P0 ;  /* 0x0000000b05007c0c */ /* 0x000fda0008706670 */
[----:B------:R-:W-:Y:S05]  /*0120*/  @P0 EXIT ;  /* 0x000000000000094d */ /* 0x000fea0003800000 */
[----:B------:R-:W0:Y:S01]  /*0130*/  LDCU UR5, c[0x0][0x390] ;  /* 0x00007200ff0577ac */ /* 0x000e220008000800 */
[----:B------:R-:W-:Y:S01]  /*0140*/  IMAD.MOV.U32 R6, RZ, RZ, RZ ;  /* 0x000000ffff067224 */ /* 0x000fe200078e00ff */
[----:B------:R-:W1:Y:S01]  /*0150*/  LDCU.64 UR12, c[0x0][0x358] ;  /* 0x00006b00ff0c77ac */ /* 0x000e620008000a00 */
[----:B0-----:R-:W-:-:S09]  /*0160*/  UISETP.GE.AND UP0, UPT, UR5, URZ, UPT ;  /* 0x000000ff0500728c */ /* 0x001fd2000bf06270 */
[----:B-1----:R-:W-:Y:S05]  /*0170*/  BRA.U !UP0, `(.L_x_0) ;  /* 0x0000000d08207547 */ /* 0x002fea000b800000 */
[----:B------:R-:W-:Y:S02]  /*0180*/  USHF.L.U32 UR10, UR5, 0x1, URZ ;  /* 0x00000001050a7899 */ /* 0x000fe400080006ff */
[----:B------:R-:W-:Y:S01]  /*0190*/  VIADD R16, R5, -UR5 ;  /* 0x8000000505107c36 */ /* 0x000fe20008000000 */
[----:B------:R-:W-:Y:S02]  /*01a0*/  ULEA UR14, UR5, 0x1, 0x1 ;  /* 0x00000001050e7891 */ /* 0x000fe4000f8e08ff */
[----:B------:R-:W-:Y:S01]  /*01b0*/  VIADD R17, R0, -UR5 ;  /* 0x8000000500117c36 */ /* 0x000fe20008000000 */
[----:B------:R-:W-:Y:S01]  /*01c0*/  UISETP.LT.AND UP0, UPT, URZ, UR10, UPT ;  /* 0x0000000aff00728c */ /* 0x000fe2000bf01270 */
[----:B------:R-:W-:Y:S02]  /*01d0*/  VIADD R7, R4, -UR5 ;  /* 0x8000000504077c36 */ /* 0x000fe40008000000 */
[----:B------:R-:W-:Y:S01]  /*01e0*/  IMAD.MOV.U32 R6, RZ, RZ, RZ ;  /* 0x000000ffff067224 */ /* 0x000fe200078e00ff */
[----:B------:R-:W-:-:S04]  /*01f0*/  USEL UR11, URZ, UR10, !UP0 ;  /* 0x0000000aff0b7287 */ /* 0x000fc8000c000000 */
[----:B------:R-:W-:-:S04]  /*0200*/  UIADD3 UR4, UPT, UPT, UR11, 0x1, URZ ;  /* 0x000000010b047890 */ /* 0x000fc8000fffe0ff */
[----:B------:R-:W-:-:S03]  /*0210*/  ULOP3.LUT UR6, UR4, 0x7ffffff8, URZ, 0xc0, !UPT ;  /* 0x7ffffff804067892 */ /* 0x000fc6000f8ec0ff */
[----:B------:R-:W-:-:S09]  /*0220*/  UMOV UR4, URZ ;  /* 0x000000ff00047c82 */ /* 0x000fd20008000000 */
.L_x_8:
[----:B------:R-:W0:Y:S01]  /*0230*/  LDCU UR5, c[0x0][0x39c] ;  /* 0x00007380ff0577ac */ /* 0x000e220008000800 */
[----:B------:R-:W-:-:S05]  /*0240*/  VIADD R2, R16, UR4 ;  /* 0x0000000410027c36 */ /* 0x000fca0008000000 */
[----:B0-----:R-:W-:Y:S01]  /*0250*/  ISETP.GE.AND P0, PT, R2, UR5, PT ;  /* 0x0000000502007c0c */ /* 0x001fe2000bf06270 */
[----:B------:R-:W-:-:S03]  /*0260*/  UMOV UR5, URZ ;  /* 0x000000ff00057c82 */ /* 0x000fc60008000000 */
[----:B------:R-:W-:-:S13]  /*0270*/  ISETP.GT.AND P0, PT, R2, -0x1, !P0 ;  /* 0xffffffff0200780c */ /* 0x000fda0004704270 */
.L_x_7:
[----:B------:R-:W0:Y:S01]  /*0280*/  LDCU UR15, c[0x0][0x398] ;  /* 0x00007300ff0f77ac */ /* 0x000e220008000800 */
[----:B------:R-:W-:Y:S02]  /*0290*/  VIADD R2, R17, UR5 ;  /* 0x0000000511027c36 */ /* 0x000fe40008000000 */
[----:B------:R-:W-:Y:S01]  /*02a0*/  VIADD R3, R16, UR4 ;  /* 0x0000000410037c36 */ /* 0x000fe20008000000 */
[----:B------:R-:W1:Y:S01]  /*02b0*/  LDCU UR9, c[0x0][0x394] ;  /* 0x00007280ff0977ac */ /* 0x000e620008000800 */
[----:B------:R-:W-:Y:S02]  /*02c0*/  UISETP.GE.AND UP1, UPT, UR10, 0x7, UPT ;  /* 0x000000070a00788c */ /* 0x000fe4000bf26270 */
[----:B------:R-:W-:Y:S02]  /*02d0*/  UIMAD UR7, UR4, UR14, UR5 ;  /* 0x0000000e040772a4 */ /* 0x000fe4000f8e0205 */
[----:B------:R-:W-:Y:S01]  /*02e0*/  UMOV UR8, UR5 ;  /* 0x0000000500087c82 */ /* 0x000fe20008000000 */
[----:B------:R-:W-:-:S02]  /*02f0*/  UIADD3 UR5, UPT, UPT, UR5, 0x1, URZ ;  /* 0x0000000105057890 */ /* 0x000fc4000fffe0ff */
[----:B------:R-:W-:Y:S02]  /*0300*/  UIMAD UR7, UR7, UR14, URZ ;  /* 0x0000000e070772a4 */ /* 0x000fe4000f8e02ff */
[----:B------:R-:W-:Y:S01]  /*0310*/  UISETP.NE.AND UP0, UPT, UR8, UR11, UPT ;  /* 0x0000000b0800728c */ /* 0x000fe2000bf05270 */
[----:B0-----:R-:W-:Y:S01]  /*0320*/  ISETP.GE.AND P1, PT, R2, UR15, PT ;  /* 0x0000000f02007c0c */ /* 0x001fe2000bf26270 */
[----:B------:R-:W-:-:S03]  /*0330*/  IMAD R8, R3, UR15, R2 ;  /* 0x0000000f03087c24 */ /* 0x000fc6000f8e0202 */
[----:B------:R-:W-:Y:S01]  /*0340*/  ISETP.GT.AND P1, PT, R2, -0x1, !P1 ;  /* 0xffffffff0200780c */ /* 0x000fe20004f24270 */
[----:B------:R-:W-:Y:S02]  /*0350*/  IMAD.MOV.U32 R2, RZ, RZ, RZ ;  /* 0x000000ffff027224 */ /* 0x000fe400078e00ff */
[----:B-1----:R-:W-:Y:S01]  /*0360*/  IMAD R8, R8, UR9, RZ ;  /* 0x0000000908087c24 */ /* 0x002fe2000f8e02ff */
[----:B------:R-:W-:Y:S09]  /*0370*/  BRA.U !UP1, `(.L_x_1) ;  /* 0x0000000509287547 */ /* 0x000ff2000b800000 */
[----:B------:R-:W-:Y:S01]  /*0380*/  SHF.R.S32.HI R9, RZ, 0x1f, R8 ;  /* 0x0000001fff097819 */ /* 0x000fe20000011408 */
[----:B------:R-:W-:Y:S01]  /*0390*/  IMAD.MOV.U32 R10, RZ, RZ, RZ ;  /* 0x000000ffff0a7224 */ /* 0x000fe200078e00ff */
[----:B------:R-:W0:Y:S01]  /*03a0*/  LDCU UR9, c[0x0][0x394] ;  /* 0x00007280ff0977ac */ /* 0x000e220008000800 */
[----:B------:R-:W1:Y:S05]  /*03b0*/  LDCU.64 UR16, c[0x0][0x380] ;  /* 0x00007000ff1077ac */ /* 0x000e6a0008000a00 */
.L_x_2:
[----:B------:R-:W-:-:S04]  /*03c0*/  IMAD.IADD R11, R7, 0x1, R10 ;  /* 0x00000001070b7824 */ /* 0x000fc800078e020a */
[C---:B------:R-:W-:Y:S01]  /*03d0*/  VIADD R2, R11.reuse, 0x1 ;  /* 0x000000010b027836 */ /* 0x040fe20000000000 */
[C---:B0-----:R-:W-:Y:S01]  /*03e0*/  ISETP.GE.AND P4, PT, R11.reuse, UR9, PT ;  /* 0x000000090b007c0c */ /* 0x041fe2000bf86270 */
[C---:B------:R-:W-:Y:S01]  /*03f0*/  VIADD R14, R11.reuse, 0x2 ;  /* 0x000000020b0e7836 */ /* 0x040fe20000000000 */
[----:B------:R-:W-:Y:S02]  /*0400*/  IADD3 R3, P5, PT, R8, R11, RZ ;  /* 0x0000000b08037210 */ /* 0x000fe40007fbe0ff */
[----:B------:R-:W-:Y:S02]  /*0410*/  ISETP.GT.AND P4, PT, R11, -0x1, !P4 ;  /* 0xffffffff0b00780c */ /* 0x000fe40006784270 */
[C---:B------:R-:W-:Y:S02]  /*0420*/  ISETP.GE.AND P3, PT, R2.reuse, UR9, PT ;  /* 0x0000000902007c0c */ /* 0x040fe4000bf66270 */
[----:B------:R-:W-:Y:S02]  /*0430*/  PLOP3.LUT P4, PT, P0, P4, P1, 0x80, 0x0 ;  /* 0x000000000000781c */ /* 0x000fe40000789010 */
[----:B------:R-:W-:-:S02]  /*0440*/  ISETP.GT.AND P3, PT, R2, -0x1, !P3 ;  /* 0xffffffff0200780c */ /* 0x000fc40005f64270 */
[C---:B------:R-:W-:Y:S02]  /*0450*/  ISETP.GE.AND P2, PT, R14.reuse, UR9, PT ;  /* 0x000000090e007c0c */ /* 0x040fe4000bf46270 */
[----:B------:R-:W-:Y:S02]  /*0460*/  PLOP3.LUT P3, PT, P0, P3, P1, 0x80, 0x0 ;  /* 0x000000000000781c */ /* 0x000fe40000767010 */
[----:B------:R-:W-:Y:S02]  /*0470*/  ISETP.GT.AND P2, PT, R14, -0x1, !P2 ;  /* 0xffffffff0e00780c */ /* 0x000fe40005744270 */
[----:B------:R-:W-:Y:S02]  /*0480*/  LEA.HI.X.SX32 R18, R11, R9, 0x1, P5 ;  /* 0x000000090b127211 */ /* 0x000fe400028f0eff */
[----:B-1----:R-:W-:Y:S01]  /*0490*/  LEA R2, P5, R3, UR16, 0x2 ;  /* 0x0000001003027c11 */ /* 0x002fe2000f8a10ff */
[----:B------:R-:W0:Y:S01]  /*04a0*/  @P4 LDC.64 R12, c[0x0][0x380] ;  /* 0x0000e000ff0c4b82 */ /* 0x000e220000000a00 */
[----:B------:R-:W-:Y:S01]  /*04b0*/  @P4 IMAD.IADD R15, R8, 0x1, R11 ;  /* 0x00000001080f4824 */ /* 0x000fe200078e020b */
[----:B------:R-:W-:-:S02]  /*04c0*/  PLOP3.LUT P2, PT, P0, P2, P1, 0x80, 0x0 ;  /* 0x000000000000781c */ /* 0x000fc40000745010 */
[----:B------:R-:W-:-:S05]  /*04d0*/  LEA.HI.X R3, R3, UR17, R18, 0x2, P5 ;  /* 0x0000001103037c11 */ /* 0x000fca000a8f1412 */
[----:B------:R-:W2:Y:S06]  /*04e0*/  @P3 LDG.E.CONSTANT R18, desc[UR12][R2.64+0x4] ;  /* 0x0000040c02123981 */ /* 0x000eac000c1e9900 */
[----:B------:R-:W3:Y:S01]  /*04f0*/  @P2 LDG.E.CONSTANT R20, desc[UR12][R2.64+0x8] ;  /* 0x0000080c02142981 */ /* 0x000ee2000c1e9900 */
[----:B0-----:R-:W-:-:S06]  /*0500*/  @P4 IMAD.WIDE R14, R15, 0x4, R12 ;  /* 0x000000040f0e4825 */ /* 0x001fcc00078e020c */
[----:B------:R0:W4:Y:S01]  /*0510*/  @P4 LDG.E.CONSTANT R14, desc[UR12][R14.64] ;  /* 0x0000000c0e0e4981 */ /* 0x000122000c1e9900 */
[----:B------:R-:W-:-:S05]  /*0520*/  VIADD R12, R10, UR7 ;  /* 0x000000070a0c7c36 */ /* 0x000fca0008000000 */
[C---:B------:R-:W-:Y:S01]  /*0530*/  @P4 SHF.L.U32 R13, R12.reuse, 0x2, RZ ;  /* 0x000000020c0d4819 */ /* 0x040fe200000006ff */
[----:B------:R-:W-:-:S05]  /*0540*/  IMAD.SHL.U32 R12, R12, 0x4, RZ ;  /* 0x000000040c0c7824 */ /* 0x000fca00078e00ff */
[----:B------:R-:W4:Y:S08]  /*0550*/  @P4 LDC R13, c[0x3][R13] ;  /* 0x00c000000d0d4b82 */ /* 0x000f300000000800 */
[----:B------:R-:W2:Y:S01]  /*0560*/  @P3 LDC R19, c[0x3][R12+0x4] ;  /* 0x00c001000c133b82 */ /* 0x000ea20000000800 */
[----:B------:R-:W-:-:S07]  /*0570*/  VIADD R22, R11, 0x3 ;  /* 0x000000030b167836 */ /* 0x000fce0000000000 */
[----:B------:R-:W3:Y:S01]  /*0580*/  @P2 LDC R21, c[0x3][R12+0x8] ;  /* 0x00c002000c152b82 */ /* 0x000ee20000000800 */
[C---:B------:R-:W-:Y:S01]  /*0590*/  VIADD R23, R11.reuse, 0x4 ;  /* 0x000000040b177836 */ /* 0x040fe20000000000 */
[----:B------:R-:W-:Y:S01]  /*05a0*/  ISETP.GE.AND P6, PT, R22, UR9, PT ;  /* 0x0000000916007c0c */ /* 0x000fe2000bfc6270 */
[----:B0-----:R-:W-:-:S03]  /*05b0*/  VIADD R15, R11, 0x5 ;  /* 0x000000050b0f7836 */ /* 0x001fc60000000000 */
[C---:B------:R-:W-:Y:S02]  /*05c0*/  ISETP.GE.AND P5, PT, R23.reuse, UR9, PT ;  /* 0x0000000917007c0c */ /* 0x040fe4000bfa6270 */
[----:B------:R-:W-:Y:S02]  /*05d0*/  ISETP.GT.AND P6, PT, R22, -0x1, !P6 ;  /* 0xffffffff1600780c */ /* 0x000fe400077c4270 */
[----:B------:R-:W-:-:S04]  /*05e0*/  ISETP.GT.AND P5, PT, R23, -0x1, !P5 ;  /* 0xffffffff1700780c */ /* 0x000fc80006fa4270 */
[----:B------:R-:W-:Y:S01]  /*05f0*/  PLOP3.LUT P5, PT, P0, P5, P1, 0x80, 0x0 ;  /* 0x000000000000781c */ /* 0x000fe200007ab010 */
[----:B----4-:R-:W-:Y:S01]  /*0600*/  @P4 FFMA R6, R13, R14, R6 ;  /* 0x0000000e0d064223 */ /* 0x010fe20000000006 */
[----:B------:R-:W-:Y:S01]  /*0610*/  VIADD R13, R11, 0x6 ;  /* 0x000000060b0d7836 */ /* 0x000fe20000000000 */
[----:B------:R-:W-:-:S10]  /*0620*/  ISETP.GE.AND P4, PT, R15, UR9, PT ;  /* 0x000000090f007c0c */ /* 0x000fd4000bf86270 */
[----:B------:R-:W4:Y:S01]  /*0630*/  @P5 LDG.E.CONSTANT R14, desc[UR12][R2.64+0x10] ;  /* 0x0000100c020e5981 */ /* 0x000f22000c1e9900 */
[----:B--2---:R-:W-:Y:S01]  /*0640*/  @P3 FFMA R6, R19, R18, R6 ;  /* 0x0000001213063223 */ /* 0x004fe20000000006 */
[----:B------:R-:W-:Y:S01]  /*0650*/  PLOP3.LUT P3, PT, P0, P6, P1, 0x80, 0x0 ;  /* 0x000000000000781c */ /* 0x000fe2000076d010 */
[----:B------:R-:W-:Y:S01]  /*0660*/  VIADD R11, R11, 0x7 ;  /* 0x000000070b0b7836 */ /* 0x000fe20000000000 */
[----:B------:R-:W-:Y:S02]  /*0670*/  ISETP.GE.AND P6, PT, R13, UR9, PT ;  /* 0x000000090d007c0c */ /* 0x000fe4000bfc6270 */
[----:B------:R-:W-:Y:S01]  /*0680*/  ISETP.GT.AND P4, PT, R15, -0x1, !P4 ;  /* 0xffffffff0f00780c */ /* 0x000fe20006784270 */
[----:B---3--:R-:W-:Y:S01]  /*0690*/  @P2 FFMA R6, R21, R20, R6 ;  /* 0x0000001415062223 */ /* 0x008fe20000000006 */
[----:B------:R-:W-:Y:S02]  /*06a0*/  ISETP.GT.AND P6, PT, R13, -0x1, !P6 ;  /* 0xffffffff0d00780c */ /* 0x000fe400077c4270 */
[----:B------:R-:W-:-:S02]  /*06b0*/  ISETP.GE.AND P2, PT, R11, UR9, PT ;  /* 0x000000090b007c0c */ /* 0x000fc4000bf46270 */
[----:B------:R-:W-:Y:S02]  /*06c0*/  PLOP3.LUT P4, PT, P0, P4, P1, 0x80, 0x0 ;  /* 0x000000000000781c */ /* 0x000fe40000789010 */
[----:B------:R-:W-:Y:S01]  /*06d0*/  ISETP.GT.AND P2, PT, R11, -0x1, !P2 ;  /* 0xffffffff0b00780c */ /* 0x000fe20005744270 */
[----:B------:R-:W2:Y:S01]  /*06e0*/  @P3 LDG.E.CONSTANT R13, desc[UR12][R2.64+0xc] ;  /* 0x00000c0c020d3981 */ /* 0x000ea2000c1e9900 */
[----:B------:R-:W-:Y:S02]  /*06f0*/  PLOP3.LUT P6, PT, P0, P6, P1, 0x80, 0x0 ;  /* 0x000000000000781c */ /* 0x000fe400007cd010 */
[----:B------:R-:W-:-:S07]  /*0700*/  PLOP3.LUT P2, PT, P0, P2, P1, 0x80, 0x0 ;  /* 0x000000000000781c */ /* 0x000fce0000745010 */
[----:B------:R-:W3:Y:S04]  /*0710*/  @P4 LDG.E.CONSTANT R18, desc[UR12][R2.64+0x14] ;  /* 0x0000140c02124981 */ /* 0x000ee8000c1e9900 */
[----:B------:R-:W5:Y:S04]  /*0720*/  @P6 LDG.E.CONSTANT R20, desc[UR12][R2.64+0x18] ;  /* 0x0000180c02146981 */ /* 0x000f68000c1e9900 */
[----:B------:R-:W5:Y:S01]  /*0730*/  @P2 LDG.E.CONSTANT R22, desc[UR12][R2.64+0x1c] ;  /* 0x00001c0c02162981 */ /* 0x000f62000c1e9900 */
[----:B------:R-:W2:Y:S08]  /*0740*/  @P3 LDC R11, c[0x3][R12+0xc] ;  /* 0x00c003000c0b3b82 */ /* 0x000eb00000000800 */
[----:B------:R-:W4:Y:S08]  /*0750*/  @P5 LDC R15, c[0x3][R12+0x10] ;  /* 0x00c004000c0f5b82 */ /* 0x000f300000000800 */
[----:B------:R-:W3:Y:S08]  /*0760*/  @P4 LDC R19, c[0x3][R12+0x14] ;  /* 0x00c005000c134b82 */ /* 0x000ef00000000800 */
[----:B------:R-:W5:Y:S01]  /*0770*/  @P6 LDC R21, c[0x3][R12+0x18] ;  /* 0x00c006000c156b82 */ /* 0x000f620000000800 */
[----:B------:R-:W-:-:S07]  /*0780*/  VIADD R10, R10, 0x8 ;  /* 0x000000080a0a7836 */ /* 0x000fce0000000000 */
[----:B------:R-:W0:Y:S01]  /*0790*/  @P2 LDC R23, c[0x3][R12+0x1c] ;  /* 0x00c007000c172b82 */ /* 0x000e220000000800 */
[----:B--2---:R-:W-:Y:S01]  /*07a0*/  @P3 FFMA R6, R11, R13, R6 ;  /* 0x0000000d0b063223 */ /* 0x004fe20000000006 */
[----:B------:R-:W-:-:S03]  /*07b0*/  ISETP.NE.AND P3, PT, R10, UR6, PT ;  /* 0x000000060a007c0c */ /* 0x000fc6000bf65270 */
[----:B----4-:R-:W-:-:S04]  /*07c0*/  @P5 FFMA R6, R15, R14, R6 ;  /* 0x0000000e0f065223 */ /* 0x010fc80000000006 */
[----:B---3--:R-:W-:-:S04]  /*07d0*/  @P4 FFMA R6, R19, R18, R6 ;  /* 0x0000001213064223 */ /* 0x008fc80000000006 */
[----:B-----5:R-:W-:-:S04]  /*07e0*/  @P6 FFMA R6, R21, R20, R6 ;  /* 0x0000001415066223 */ /* 0x020fc80000000006 */
[----:B0-----:R-:W-:Y:S01]  /*07f0*/  @P2 FFMA R6, R23, R22, R6 ;  /* 0x0000001617062223 */ /* 0x001fe20000000006 */
[----:B------:R-:W-:Y:S06]  /*0800*/  @P3 BRA `(.L_x_2) ;  /* 0xfffffff800ec3947 */ /* 0x000fec000383ffff */
[----:B------:R-:W-:-:S07]  /*0810*/  IMAD.U32 R2, RZ, RZ, UR6 ;  /* 0x00000006ff027e24 */ /* 0x000fce000f8e00ff */
.L_x_1:
[----:B------:R-:W-:Y:S02]  /*0820*/  ULOP3.LUT UR8, UR11, 0x6, URZ, 0xc0, !UPT ;  /* 0x000000060b087892 */ /* 0x000fe4000f8ec0ff */
[----:B------:R-:W-:Y:S02]  /*0830*/  ULOP3.LUT UP2, URZ, UR11, 0x2, URZ, 0xc0, !UPT ;  /* 0x000000020bff7892 */ /* 0x000fe4000f84c0ff */
[----:B------:R-:W-:-:S09]  /*0840*/  UISETP.GE.U32.AND UP1, UPT, UR8, 0x3, UPT ;  /* 0x000000030800788c */ /* 0x000fd2000bf26070 */
[----:B------:R-:W-:Y:S05]  /*0850*/  BRA.U !UP1, `(.L_x_3) ;  /* 0x0000000109a47547 */ /* 0x000fea000b800000 */
[----:B------:R-:W-:Y:S01]  /*0860*/  IMAD.IADD R9, R7, 0x1, R2 ;  /* 0x0000000107097824 */ /* 0x000fe200078e0202 */
[----:B------:R-:W0:Y:S01]  /*0870*/  LDCU.64 UR16, c[0x0][0x380] ;  /* 0x00007000ff1077ac */ /* 0x000e220008000a00 */
[----:B------:R-:W-:Y:S02]  /*0880*/  SHF.R.S32.HI R14, RZ, 0x1f, R8 ;  /* 0x0000001fff0e7819 */ /* 0x000fe40000011408 */
[C---:B------:R-:W-:Y:S01]  /*0890*/  VIADD R3, R9.reuse, 0x1 ;  /* 0x0000000109037836 */ /* 0x040fe20000000000 */
[C---:B------:R-:W-:Y:S01]  /*08a0*/  ISETP.GE.AND P2, PT, R9.reuse, UR9, PT ;  /* 0x0000000909007c0c */ /* 0x040fe2000bf46270 */
[C---:B------:R-:W-:Y:S01]  /*08b0*/  VIADD R15, R9.reuse, 0x3 ;  /* 0x00000003090f7836 */ /* 0x040fe20000000000 */
[C---:B------:R-:W-:Y:S02]  /*08c0*/  IADD3 R12, PT, PT, R9.reuse, 0x2, RZ ;  /* 0x00000002090c7810 */ /* 0x040fe40007ffe0ff */
[----:B------:R-:W-:Y:S02]  /*08d0*/  ISETP.GT.AND P2, PT, R9, -0x1, !P2 ;  /* 0xffffffff0900780c */ /* 0x000fe40005744270 */
[----:B------:R-:W-:-:S02]  /*08e0*/  ISETP.GE.AND P3, PT, R3, UR9, PT ;  /* 0x0000000903007c0c */ /* 0x000fc4000bf66270 */
[----:B------:R-:W-:Y:S02]  /*08f0*/  PLOP3.LUT P2, PT, P0, P2, P1, 0x80, 0x0 ;  /* 0x000000000000781c */ /* 0x000fe40000745010 */
[----:B------:R-:W-:Y:S02]  /*0900*/  ISETP.GT.AND P3, PT, R3, -0x1, !P3 ;  /* 0xffffffff0300780c */ /* 0x000fe40005f64270 */
[----:B------:R-:W-:Y:S02]  /*0910*/  ISETP.GE.AND P5, PT, R12, UR9, PT ;  /* 0x000000090c007c0c */ /* 0x000fe4000bfa6270 */
[----:B------:R-:W-:Y:S02]  /*0920*/  IADD3 R3, P6, PT, R8, R9, RZ ;  /* 0x0000000908037210 */ /* 0x000fe40007fde0ff */
[----:B------:R-:W-:Y:S02]  /*0930*/  ISETP.GE.AND P4, PT, R15, UR9, PT ;  /* 0x000000090f007c0c */ /* 0x000fe4000bf86270 */
[----:B------:R-:W-:-:S02]  /*0940*/  ISETP.GT.AND P5, PT, R12, -0x1, !P5 ;  /* 0xffffffff0c00780c */ /* 0x000fc40006fa4270 */
[----:B------:R-:W-:Y:S01]  /*0950*/  PLOP3.LUT P3, PT, P0, P3, P1, 0x80, 0x0 ;  /* 0x000000000000781c */ /* 0x000fe20000767010 */
[----:B------:R-:W1:Y:S01]  /*0960*/  @P2 LDC.64 R10, c[0x0][0x380] ;  /* 0x0000e000ff0a2b82 */ /* 0x000e620000000a00 */
[----:B------:R-:W-:Y:S01]  /*0970*/  @P2 IMAD.IADD R13, R8, 0x1, R9 ;  /* 0x00000001080d2824 */ /* 0x000fe200078e0209 */
[----:B------:R-:W-:Y:S02]  /*0980*/  LEA.HI.X.SX32 R14, R9, R14, 0x1, P6 ;  /* 0x0000000e090e7211 */ /* 0x000fe400030f0eff */
[----:B------:R-:W-:Y:S02]  /*0990*/  ISETP.GT.AND P4, PT, R15, -0x1, !P4 ;  /* 0xffffffff0f00780c */ /* 0x000fe40006784270 */
[----:B------:R-:W-:Y:S02]  /*09a0*/  PLOP3.LUT P5, PT, P0, P5, P1, 0x80, 0x0 ;  /* 0x000000000000781c */ /* 0x000fe400007ab010 */
[----:B------:R-:W-:Y:S01]  /*09b0*/  PLOP3.LUT P4, PT, P0, P4, P1, 0x80, 0x0 ;  /* 0x000000000000781c */ /* 0x000fe20000789010 */
[----:B-1----:R-:W-:Y:S01]  /*09c0*/  @P2 IMAD.WIDE R12, R13, 0x4, R10 ;  /* 0x000000040d0c2825 */ /* 0x002fe200078e020a */
[----:B0-----:R-:W-:-:S04]  /*09d0*/  LEA R10, P6, R3, UR16, 0x2 ;  /* 0x00000010030a7c11 */ /* 0x001fc8000f8c10ff */
[----:B------:R-:W-:Y:S01]  /*09e0*/  LEA.HI.X R11, R3, UR17, R14, 0x2, P6 ;  /* 0x00000011030b7c11 */ /* 0x000fe2000b0f140e */
[----:B------:R-:W2:Y:S04]  /*09f0*/  @P2 LDG.E.CONSTANT R12, desc[UR12][R12.64] ;  /* 0x0000000c0c0c2981 */ /* 0x000ea8000c1e9900 */
[----:B------:R-:W3:Y:S04]  /*0a00*/  @P3 LDG.E.CONSTANT R14, desc[UR12][R10.64+0x4] ;  /* 0x0000040c0a0e3981 */ /* 0x000ee8000c1e9900 */
[----:B------:R-:W4:Y:S04]  /*0a10*/  @P5 LDG.E.CONSTANT R18, desc[UR12][R10.64+0x8] ;  /* 0x0000080c0a125981 */ /* 0x000f28000c1e9900 */
[----:B------:R-:W5:Y:S01]  /*0a20*/  @P4 LDG.E.CONSTANT R20, desc[UR12][R10.64+0xc] ;  /* 0x00000c0c0a144981 */ /* 0x000f62000c1e9900 */
[----:B------:R-:W-:-:S02]  /*0a30*/  VIADD R3, R2, UR7 ;  /* 0x0000000702037c36 */ /* 0x000fc40008000000 */
[----:B------:R-:W-:Y:S02]  /*0a40*/  VIADD R2, R2, 0x4 ;  /* 0x0000000402027836 */ /* 0x000fe40000000000 */
[C---:B------:R-:W-:Y:S02]  /*0a50*/  @P2 IMAD.SHL.U32 R9, R3.reuse, 0x4, RZ ;  /* 0x0000000403092824 */ /* 0x040fe400078e00ff */
[----:B------:R-:W-:-:S04]  /*0a60*/  IMAD.SHL.U32 R21, R3, 0x4, RZ ;  /* 0x0000000403157824 */ /* 0x000fc800078e00ff */
[----:B------:R-:W2:Y:S08]  /*0a70*/  @P2 LDC R9, c[0x3][R9] ;  /* 0x00c0000009092b82 */ /* 0x000eb00000000800 */
[----:B------:R-:W3:Y:S08]  /*0a80*/  @P3 LDC R3, c[0x3][R21+0x4] ;  /* 0x00c0010015033b82 */ /* 0x000ef00000000800 */
[----:B------:R-:W4:Y:S08]  /*0a90*/  @P5 LDC R15, c[0x3][R21+0x8] ;  /* 0x00c00200150f5b82 */ /* 0x000f300000000800 */
[----:B------:R-:W5:Y:S01]  /*0aa0*/  @P4 LDC R19, c[0x3][R21+0xc] ;  /* 0x00c0030015134b82 */ /* 0x000f620000000800 */
[----:B--2---:R-:W-:-:S04]  /*0ab0*/  @P2 FFMA R6, R9, R12, R6 ;  /* 0x0000000c09062223 */ /* 0x004fc80000000006 */
[----:B---3--:R-:W-:-:S04]  /*0ac0*/  @P3 FFMA R6, R3, R14, R6 ;  /* 0x0000000e03063223 */ /* 0x008fc80000000006 */
[----:B----4-:R-:W-:-:S04]  /*0ad0*/  @P5 FFMA R6, R15, R18, R6 ;  /* 0x000000120f065223 */ /* 0x010fc80000000006 */
[----:B-----5:R-:W-:-:S07]  /*0ae0*/  @P4 FFMA R6, R19, R20, R6 ;  /* 0x0000001413064223 */ /* 0x020fce0000000006 */
.L_x_3:
[----:B------:R-:W-:Y:S05]  /*0af0*/  BRA.U !UP2, `(.L_x_4) ;  /* 0x000000010a707547 */ /* 0x000fea000b800000 */
[----:B------:R-:W-:-:S04]  /*0b00*/  IMAD.IADD R15, R7, 0x1, R2 ;  /* 0x00000001070f7824 */ /* 0x000fc800078e0202 */
[C---:B------:R-:W-:Y:S01]  /*0b10*/  VIADD R3, R15.reuse, 0x1 ;  /* 0x000000010f037836 */ /* 0x040fe20000000000 */
[----:B------:R-:W-:-:S04]  /*0b20*/  ISETP.GE.AND P2, PT, R15, UR9, PT ;  /* 0x000000090f007c0c */ /* 0x000fc8000bf46270 */
[----:B------:R-:W-:Y:S02]  /*0b30*/  ISETP.GE.AND P3, PT, R3, UR9, PT ;  /* 0x0000000903007c0c */ /* 0x000fe4000bf66270 */
[----:B------:R-:W-:Y:S02]  /*0b40*/  ISETP.GT.AND P2, PT, R15, -0x1, !P2 ;  /* 0xffffffff0f00780c */ /* 0x000fe40005744270 */
[----:B------:R-:W-:Y:S02]  /*0b50*/  ISETP.GT.AND P3, PT, R3, -0x1, !P3 ;  /* 0xffffffff0300780c */ /* 0x000fe40005f64270 */
[----:B------:R-:W-:Y:S02]  /*0b60*/  PLOP3.LUT P2, PT, P0, P2, P1, 0x80, 0x0 ;  /* 0x000000000000781c */ /* 0x000fe40000745010 */
[----:B------:R-:W-:-:S11]  /*0b70*/  PLOP3.LUT P3, PT, P0, P3, P1, 0x80, 0x0 ;  /* 0x000000000000781c */ /* 0x000fd60000767010 */
[----:B------:R-:W0:Y:S01]  /*0b80*/  @P2 LDC.64 R12, c[0x0][0x380] ;  /* 0x0000e000ff0c2b82 */ /* 0x000e220000000a00 */
[C---:B------:R-:W-:Y:S01]  /*0b90*/  @P2 IMAD.IADD R3, R8.reuse, 0x1, R15 ;  /* 0x0000000108032824 */ /* 0x040fe200078e020f */
[----:B------:R-:W-:Y:S02]  /*0ba0*/  @P3 SHF.R.S32.HI R14, RZ, 0x1f, R8 ;  /* 0x0000001fff0e3819 */ /* 0x000fe40000011408 */
[----:B------:R-:W-:-:S04]  /*0bb0*/  @P3 IADD3 R9, P4, PT, R8, R15, RZ ;  /* 0x0000000f08093210 */ /* 0x000fc80007f9e0ff */
[----:B------:R-:W1:Y:S01]  /*0bc0*/  @P3 LDC.64 R10, c[0x0][0x380] ;  /* 0x0000e000ff0a3b82 */ /* 0x000e620000000a00 */
[----:B------:R-:W-:Y:S01]  /*0bd0*/  @P3 LEA.HI.X.SX32 R14, R15, R14, 0x1, P4 ;  /* 0x0000000e0f0e3211 */ /* 0x000fe200020f0eff */
[----:B0-----:R-:W-:-:S06]  /*0be0*/  @P2 IMAD.WIDE R12, R3, 0x4, R12 ;  /* 0x00000004030c2825 */ /* 0x001fcc00078e020c */
[----:B------:R-:W2:Y:S01]  /*0bf0*/  @P2 LDG.E.CONSTANT R13, desc[UR12][R12.64] ;  /* 0x0000000c0c0d2981 */ /* 0x000ea2000c1e9900 */
[----:B-1----:R-:W-:-:S04]  /*0c00*/  @P3 LEA R10, P4, R9, R10, 0x2 ;  /* 0x0000000a090a3211 */ /* 0x002fc800078810ff */
[----:B------:R-:W-:-:S05]  /*0c10*/  @P3 LEA.HI.X R11, R9, R11, R14, 0x2, P4 ;  /* 0x0000000b090b3211 */ /* 0x000fca00020f140e */
[----:B------:R-:W3:Y:S01]  /*0c20*/  @P3 LDG.E.CONSTANT R10, desc[UR12][R10.64+0x4] ;  /* 0x0000040c0a0a3981 */ /* 0x000ee2000c1e9900 */
[----:B------:R-:W-:-:S05]  /*0c30*/  @P2 IADD3 R3, PT, PT, R2, UR7, RZ ;  /* 0x0000000702032c10 */ /* 0x000fca000fffe0ff */
[----:B------:R-:W-:Y:S02]  /*0c40*/  @P2 IMAD.SHL.U32 R9, R3, 0x4, RZ ;  /* 0x0000000403092824 */ /* 0x000fe400078e00ff */
[----:B------:R-:W-:-:S04]  /*0c50*/  @P3 VIADD R3, R2, UR7 ;  /* 0x0000000702033c36 */ /* 0x000fc80008000000 */
[----:B------:R-:W-:Y:S01]  /*0c60*/  @P3 IMAD.SHL.U32 R3, R3, 0x4, RZ ;  /* 0x0000000403033824 */ /* 0x000fe200078e00ff */
[----:B------:R-:W2:Y:S08]  /*0c70*/  @P2 LDC R9, c[0x3][R9] ;  /* 0x00c0000009092b82 */ /* 0x000eb00000000800 */
[----:B------:R-:W3:Y:S01]  /*0c80*/  @P3 LDC R3, c[0x3][R3+0x4] ;  /* 0x00c0010003033b82 */ /* 0x000ee20000000800 */
[----:B------:R-:W-:-:S02]  /*0c90*/  VIADD R2, R2, 0x2 ;  /* 0x0000000202027836 */ /* 0x000fc40000000000 */
[----:B--2---:R-:W-:-:S04]  /*0ca0*/  @P2 FFMA R6, R9, R13, R6 ;  /* 0x0000000d09062223 */ /* 0x004fc80000000006 */
[----:B---3--:R-:W-:-:S07]  /*0cb0*/  @P3 FFMA R6, R3, R10, R6 ;  /* 0x0000000a03063223 */ /* 0x008fce0000000006 */
.L_x_4:
[----:B------:R-:W-:Y:S01]  /*0cc0*/  IMAD.IADD R9, R7, 0x1, R2 ;  /* 0x0000000107097824 */ /* 0x000fe200078e0202 */
[----:B------:R-:W-:Y:S04]  /*0cd0*/  BSSY.RECONVERGENT B0, `(.L_x_5) ;  /* 0x000000d000007945 */ /* 0x000fe80003800200 */
[----:B------:R-:W-:-:S04]  /*0ce0*/  ISETP.GE.AND P2, PT, R9, UR9, PT ;  /* 0x0000000909007c0c */ /* 0x000fc8000bf46270 */
[----:B------:R-:W-:-:S04]  /*0cf0*/  ISETP.GT.AND P2, PT, R9, -0x1, !P2 ;  /* 0xffffffff0900780c */ /* 0x000fc80005744270 */
[----:B------:R-:W-:-:S13]  /*0d00*/  PLOP3.LUT P2, PT, P0, P2, P1, 0x80, 0x0 ;  /* 0x000000000000781c */ /* 0x000fda0000745010 */
[----:B------:R-:W-:Y:S05]  /*0d10*/  @!P2 BRA `(.L_x_6) ;  /* 0x000000000020a947 */ /* 0x000fea0003800000 */
[----:B------:R-:W0:Y:S01]  /*0d20*/  LDC.64 R10, c[0x0][0x380] ;  /* 0x0000e000ff0a7b82 */ /* 0x000e220000000a00 */
[----:B------:R-:W-:-:S04]  /*0d30*/  IMAD.IADD R9, R8, 0x1, R9 ;  /* 0x0000000108097824 */ /* 0x000fc800078e0209 */
[----:B0-----:R-:W-:-:S06]  /*0d40*/  IMAD.WIDE R8, R9, 0x4, R10 ;  /* 0x0000000409087825 */ /* 0x001fcc00078e020a */
[----:B------:R-:W2:Y:S01]  /*0d50*/  LDG.E.CONSTANT R8, desc[UR12][R8.64] ;  /* 0x0000000c08087981 */ /* 0x000ea2000c1e9900 */
[----:B------:R-:W-:-:S04]  /*0d60*/  VIADD R2, R2, UR7 ;  /* 0x0000000702027c36 */ /* 0x000fc80008000000 */
[----:B------:R-:W-:-:S04]  /*0d70*/  IMAD.SHL.U32 R2, R2, 0x4, RZ ;  /* 0x0000000402027824 */ /* 0x000fc800078e00ff */
[----:B------:R-:W2:Y:S02]  /*0d80*/  LDC R3, c[0x3][R2] ;  /* 0x00c0000002037b82 */ /* 0x000ea40000000800 */
[----:B--2---:R-:W-:-:S07]  /*0d90*/  FFMA R6, R3, R8, R6 ;  /* 0x0000000803067223 */ /* 0x004fce0000000006 */
.L_x_6:
[----:B------:R-:W-:Y:S05]  /*0da0*/  BSYNC.RECONVERGENT B0 ;  /* 0x0000000000007941 */ /* 0x000fea0003800200 */
.L_x_5:
[----:B------:R-:W-:Y:S05]  /*0db0*/  BRA.U UP0, `(.L_x_7) ;  /* 0xfffffff500307547 */ /* 0x000fea000b83ffff */
[----:B------:R-:W-:Y:S02]  /*0dc0*/  UISETP.NE.AND UP0, UPT, UR4, UR11, UPT ;  /* 0x0000000b0400728c */ /* 0x000fe4000bf05270 */
[----:B------:R-:W-:-:S07]  /*0dd0*/  UIADD3 UR5, UPT, UPT, UR4, 0x1, URZ ;  /* 0x0000000104057890 */ /* 0x000fce000fffe0ff */
[----:B------:R-:W-:Y:S01]  /*0de0*/  UMOV UR4, UR5 ;  /* 0x0000000500047c82 */ /* 0x000fe20008000000 */
[----:B------:R-:W-:Y:S05]  /*0df0*/  BRA.U UP0, `(.L_x_8) ;  /* 0xfffffff5000c7547 */ /* 0x000fea000b83ffff */
.L_x_0:
[----:B------:R-:W0:Y:S01]  /*0e00*/  LDCU UR5, c[0x0][0x398] ;  /* 0x00007300ff0577ac */ /* 0x000e220008000800 */
[----:B------:R-:W1:Y:S01]  /*0e10*/  LDC.64 R2, c[0x0][0x388] ;  /* 0x0000e200ff027b82 */ /* 0x000e620000000a00 */
[----:B0-----:R-:W-:-:S04]  /*0e20*/  IMAD R5, R5, UR5, R0 ;  /* 0x0000000505057c24 */ /* 0x001fc8000f8e0200 */
[----:B------:R-:W-:-:S04]  /*0e30*/  IMAD R5, R5, UR9, R4 ;  /* 0x0000000905057c24 */ /* 0x000fc8000f8e0204 */
[----:B-1----:R-:W-:-:S05]  /*0e40*/  IMAD.WIDE R2, R5, 0x4, R2 ;  /* 0x0000000405027825 */ /* 0x002fca00078e0202 */
[----:B------:R-:W-:Y:S01]  /*0e50*/  STG.E desc[UR12][R2.64], R6 ;  /* 0x0000000602007986 */ /* 0x000fe2000c10190c */
[----:B------:R-:W-:Y:S05]  /*0e60*/  EXIT ;  /* 0x000000000000794d */ /* 0x000fea0003800000 */
.L_x_9:
[----:B------:R-:W-:-:S00]  /*0e70*/  BRA `(.L_x_9) ;  /* 0xfffffffc00fc7947 */ /* 0x000fc0000383ffff */
[----:B------:R-:W-:-:S00]  /*0e80*/  NOP ;  /* 0x0000000000007918 */ /* 0x000fc00000000000 */
[----:B------:R-:W-:-:S00]  /*0e90*/  NOP ;  /* 0x0000000000007918 */ /* 0x000fc00000000000 */
[----:B------:R-:W-:-:S00]  /*0ea0*/  NOP ;  /* 0x0000000000007918 */ /* 0x000fc00000000000 */
[----:B------:R-:W-:-:S00]  /*0eb0*/  NOP ;  /* 0x0000000000007918 */ /* 0x000fc00000000000 */
[----:B------:R-:W-:-:S00]  /*0ec0*/  NOP ;  /* 0x0000000000007918 */ /* 0x000fc00000000000 */
[----:B------:R-:W-:-:S00]  /*0ed0*/  NOP ;  /* 0x0000000000007918 */ /* 0x000fc00000000000 */
[----:B------:R-:W-:-:S00]  /*0ee0*/  NOP ;  /* 0x0000000000007918 */ /* 0x000fc00000000000 */
[----:B------:R-:W-:-:S00]  /*0ef0*/  NOP ;  /* 0x0000000000007918 */ /* 0x000fc00000000000 */
.L_x_10:


//--------------------- .nv.shared.reserved.0     --------------------------
	.section	.nv.shared.reserved.0,"aw",@nobits
	.weak		__nv_reservedSMEM_offset_0_alias
	.size		__nv_reservedSMEM_offset_0_alias, 0, 64
	.other		__nv_reservedSMEM_offset_0_alias,@"STO_CUDA_RESERVED_SHARED STV_DEFAULT"
__nv_reservedSMEM_offset_0_alias:
	.zero		0
	.zero		64


//--------------------- .nv.constant0._Z27convolution_3D_const_kernelPKfPfiiii --------------------------
	.section	.nv.constant0._Z27convolution_3D_const_kernelPKfPfiiii,"a",@progbits
	.sectionflags	@""
	.align	4
.nv.constant0._Z27convolution_3D_const_kernelPKfPfiiii:
	.zero		928


//--------------------- SYMBOLS --------------------------

	.type		.nv.reservedSmem.offset0,@object
	.size		.nv.reservedSmem.offset0,0x4
